//
// Generated by NVIDIA NVVM Compiler
//
// Compiler Build ID: CL-36424714
// Cuda compilation tools, release 13.0, V13.0.88
// Based on NVVM 20.0.0
//

.version 9.0
.target sm_100
.address_size 64

	// .globl	_Z3fftPfS_
// _ZZ3fftPfS_E2SA has been demoted
// _ZZ3fftPfS_E2SB has been demoted
// _ZZ3fftPfS_E4SROT has been demoted

.visible .entry _Z3fftPfS_(
	.param .u64 .ptr .align 1 _Z3fftPfS__param_0,
	.param .u64 .ptr .align 1 _Z3fftPfS__param_1
)
{
	.reg .pred 	%p<2>;
	.reg .b32 	%r<61>;
	.reg .b32 	%f<245>;
	.reg .b64 	%rd<30>;
	// demoted variable
	.shared .align 4 .b8 _ZZ3fftPfS_E2SA[16384];
	// demoted variable
	.shared .align 4 .b8 _ZZ3fftPfS_E2SB[16384];
	// demoted variable
	.shared .align 4 .b8 _ZZ3fftPfS_E4SROT[16384];
	ld.param.u64 	%rd1, [_Z3fftPfS__param_0];
	ld.param.u64 	%rd2, [_Z3fftPfS__param_1];
	cvta.to.global.u64 	%rd3, %rd2;
	cvta.to.global.u64 	%rd4, %rd1;
	mov.u32 	%r1, %tid.x;
	mov.u32 	%r2, %ctaid.x;
	shl.b32 	%r3, %r2, 11;
	or.b32  	%r4, %r3, %r1;
	mul.wide.u32 	%rd5, %r4, 4;
	add.s64 	%rd6, %rd4, %rd5;
	ld.global.f32 	%f1, [%rd6];
	shl.b32 	%r5, %r1, 2;
	mov.u32 	%r6, _ZZ3fftPfS_E2SA;
	add.s32 	%r7, %r6, %r5;
	st.shared.f32 	[%r7], %f1;
	mov.u32 	%r8, %ntid.x;
	add.s32 	%r9, %r4, %r8;
	mul.wide.u32 	%rd7, %r9, 4;
	add.s64 	%rd8, %rd4, %rd7;
	ld.global.f32 	%f2, [%rd8];
	shl.b32 	%r10, %r8, 2;
	add.s32 	%r11, %r7, %r10;
	st.shared.f32 	[%r11], %f2;
	add.s32 	%r12, %r4, 4096;
	mul.wide.u32 	%rd9, %r12, 4;
	add.s64 	%rd10, %rd4, %rd9;
	ld.global.f32 	%f3, [%rd10];
	st.shared.f32 	[%r7+8192], %f3;
	add.s32 	%r13, %r9, 4096;
	mul.wide.u32 	%rd11, %r13, 4;
	add.s64 	%rd12, %rd4, %rd11;
	ld.global.f32 	%f4, [%rd12];
	st.shared.f32 	[%r11+8192], %f4;
	mul.wide.u32 	%rd13, %r1, 4;
	add.s64 	%rd14, %rd3, %rd13;
	ld.global.f32 	%f5, [%rd14];
	mov.u32 	%r14, _ZZ3fftPfS_E4SROT;
	add.s32 	%r15, %r14, %r5;
	st.shared.f32 	[%r15], %f5;
	mul.wide.s32 	%rd15, %r8, 4;
	add.s64 	%rd16, %rd14, %rd15;
	ld.global.f32 	%f6, [%rd16];
	add.s32 	%r16, %r15, %r10;
	st.shared.f32 	[%r16], %f6;
	add.s64 	%rd17, %rd16, %rd15;
	ld.global.f32 	%f7, [%rd17];
	add.s32 	%r17, %r16, %r10;
	st.shared.f32 	[%r17], %f7;
	add.s64 	%rd18, %rd17, %rd15;
	ld.global.f32 	%f8, [%rd18];
	add.s32 	%r18, %r17, %r10;
	st.shared.f32 	[%r18], %f8;
	mad.lo.s32 	%r19, %r2, %r8, %r1;
	shl.b32 	%r20, %r1, 3;
	add.s32 	%r21, %r7, %r5;
	ld.shared.f32 	%f9, [%r21];
	ld.shared.f32 	%f10, [%r21+8192];
	add.f32 	%f11, %f9, %f10;
	mov.u32 	%r22, _ZZ3fftPfS_E2SB;
	add.s32 	%r23, %r22, %r20;
	st.shared.f32 	[%r23], %f11;
	ld.shared.f32 	%f12, [%r21+4];
	ld.shared.f32 	%f13, [%r21+8196];
	add.f32 	%f14, %f12, %f13;
	st.shared.f32 	[%r23+4], %f14;
	sub.f32 	%f15, %f9, %f10;
	st.shared.f32 	[%r23+8192], %f15;
	sub.f32 	%f16, %f12, %f13;
	st.shared.f32 	[%r23+8196], %f16;
	bar.sync 	0;
	ld.shared.f32 	%f17, [%r23];
	st.shared.f32 	[%r21], %f17;
	ld.shared.f32 	%f18, [%r23+4];
	st.shared.f32 	[%r21+4], %f18;
	ld.shared.f32 	%f19, [%r23+8192];
	shl.b32 	%r24, %r19, 16;
	shr.s32 	%r25, %r24, 13;
	add.s32 	%r26, %r14, %r25;
	ld.shared.f32 	%f20, [%r26];
	ld.shared.f32 	%f21, [%r23+8196];
	ld.shared.f32 	%f22, [%r26+4];
	mul.f32 	%f23, %f21, %f22;
	fma.rn.f32 	%f24, %f19, %f20, %f23;
	st.shared.f32 	[%r21+8192], %f24;
	mul.f32 	%f25, %f21, %f20;
	mul.f32 	%f26, %f22, %f19;
	sub.f32 	%f27, %f25, %f26;
	st.shared.f32 	[%r21+8196], %f27;
	bar.sync 	0;
	setp.eq.s32 	%p1, %r2, 0;
	selp.b32 	%r27, 2048, 0, %p1;
	or.b32  	%r28, %r27, %r1;
	shl.b32 	%r29, %r27, 2;
	add.s32 	%r30, %r7, %r29;
	ld.shared.f32 	%f28, [%r30];
	st.global.f32 	[%rd6], %f28;
	add.s32 	%r31, %r30, %r10;
	ld.shared.f32 	%f29, [%r31];
	st.global.f32 	[%rd8], %f29;
	bar.sync 	0;
	mul.wide.u32 	%rd19, %r28, 4;
	add.s64 	%rd20, %rd4, %rd19;
	ld.global.f32 	%f30, [%rd20];
	st.shared.f32 	[%r30], %f30;
	add.s64 	%rd21, %rd20, %rd15;
	ld.global.f32 	%f31, [%rd21];
	st.shared.f32 	[%r31], %f31;
	bar.sync 	0;
	add.s32 	%r32, %r23, %r20;
	add.s32 	%r33, %r21, %r20;
	ld.shared.f32 	%f32, [%r21];
	ld.shared.f32 	%f33, [%r21+8192];
	add.f32 	%f34, %f32, %f33;
	st.shared.f32 	[%r32], %f34;
	ld.shared.f32 	%f35, [%r21+4];
	ld.shared.f32 	%f36, [%r21+8196];
	add.f32 	%f37, %f35, %f36;
	st.shared.f32 	[%r32+4], %f37;
	sub.f32 	%f38, %f32, %f33;
	st.shared.f32 	[%r32+8], %f38;
	sub.f32 	%f39, %f35, %f36;
	st.shared.f32 	[%r32+12], %f39;
	bar.sync 	0;
	ld.shared.f32 	%f40, [%r32];
	st.shared.f32 	[%r33], %f40;
	ld.shared.f32 	%f41, [%r32+4];
	st.shared.f32 	[%r33+4], %f41;
	ld.shared.f32 	%f42, [%r32+8];
	mad.lo.s32 	%r34, %r1, 12, %r15;
	ld.shared.f32 	%f43, [%r34];
	ld.shared.f32 	%f44, [%r32+12];
	ld.shared.f32 	%f45, [%r34+4];
	mul.f32 	%f46, %f44, %f45;
	fma.rn.f32 	%f47, %f42, %f43, %f46;
	st.shared.f32 	[%r33+8], %f47;
	mul.f32 	%f48, %f44, %f43;
	mul.f32 	%f49, %f45, %f42;
	sub.f32 	%f50, %f48, %f49;
	st.shared.f32 	[%r33+12], %f50;
	bar.sync 	0;
	ld.shared.f32 	%f51, [%r21];
	ld.shared.f32 	%f52, [%r21+8192];
	add.f32 	%f53, %f51, %f52;
	st.shared.f32 	[%r32], %f53;
	ld.shared.f32 	%f54, [%r21+4];
	ld.shared.f32 	%f55, [%r21+8196];
	add.f32 	%f56, %f54, %f55;
	st.shared.f32 	[%r32+4], %f56;
	sub.f32 	%f57, %f51, %f52;
	st.shared.f32 	[%r32+8], %f57;
	sub.f32 	%f58, %f54, %f55;
	st.shared.f32 	[%r32+12], %f58;
	bar.sync 	0;
	ld.shared.f32 	%f59, [%r32];
	st.shared.f32 	[%r33], %f59;
	ld.shared.f32 	%f60, [%r32+4];
	st.shared.f32 	[%r33+4], %f60;
	ld.shared.f32 	%f61, [%r32+8];
	shl.b32 	%r35, %r1, 4;
	and.b32  	%r36, %r35, 16352;
	add.s32 	%r37, %r14, %r36;
	ld.shared.f32 	%f62, [%r37];
	ld.shared.f32 	%f63, [%r32+12];
	ld.shared.f32 	%f64, [%r37+4];
	mul.f32 	%f65, %f63, %f64;
	fma.rn.f32 	%f66, %f61, %f62, %f65;
	st.shared.f32 	[%r33+8], %f66;
	mul.f32 	%f67, %f63, %f62;
	mul.f32 	%f68, %f64, %f61;
	sub.f32 	%f69, %f67, %f68;
	st.shared.f32 	[%r33+12], %f69;
	bar.sync 	0;
	ld.shared.f32 	%f70, [%r21];
	ld.shared.f32 	%f71, [%r21+8192];
	add.f32 	%f72, %f70, %f71;
	st.shared.f32 	[%r32], %f72;
	ld.shared.f32 	%f73, [%r21+4];
	ld.shared.f32 	%f74, [%r21+8196];
	add.f32 	%f75, %f73, %f74;
	st.shared.f32 	[%r32+4], %f75;
	sub.f32 	%f76, %f70, %f71;
	st.shared.f32 	[%r32+8], %f76;
	sub.f32 	%f77, %f73, %f74;
	st.shared.f32 	[%r32+12], %f77;
	bar.sync 	0;
	ld.shared.f32 	%f78, [%r32];
	st.shared.f32 	[%r33], %f78;
	ld.shared.f32 	%f79, [%r32+4];
	st.shared.f32 	[%r33+4], %f79;
	ld.shared.f32 	%f80, [%r32+8];
	and.b32  	%r38, %r35, 16320;
	add.s32 	%r39, %r14, %r38;
	ld.shared.f32 	%f81, [%r39];
	ld.shared.f32 	%f82, [%r32+12];
	ld.shared.f32 	%f83, [%r39+4];
	mul.f32 	%f84, %f82, %f83;
	fma.rn.f32 	%f85, %f80, %f81, %f84;
	st.shared.f32 	[%r33+8], %f85;
	mul.f32 	%f86, %f82, %f81;
	mul.f32 	%f87, %f83, %f80;
	sub.f32 	%f88, %f86, %f87;
	st.shared.f32 	[%r33+12], %f88;
	bar.sync 	0;
	ld.shared.f32 	%f89, [%r21];
	ld.shared.f32 	%f90, [%r21+8192];
	add.f32 	%f91, %f89, %f90;
	st.shared.f32 	[%r32], %f91;
	ld.shared.f32 	%f92, [%r21+4];
	ld.shared.f32 	%f93, [%r21+8196];
	add.f32 	%f94, %f92, %f93;
	st.shared.f32 	[%r32+4], %f94;
	sub.f32 	%f95, %f89, %f90;
	st.shared.f32 	[%r32+8], %f95;
	sub.f32 	%f96, %f92, %f93;
	st.shared.f32 	[%r32+12], %f96;
	bar.sync 	0;
	ld.shared.f32 	%f97, [%r32];
	st.shared.f32 	[%r33], %f97;
	ld.shared.f32 	%f98, [%r32+4];
	st.shared.f32 	[%r33+4], %f98;
	ld.shared.f32 	%f99, [%r32+8];
	and.b32  	%r40, %r35, 16256;
	add.s32 	%r41, %r14, %r40;
	ld.shared.f32 	%f100, [%r41];
	ld.shared.f32 	%f101, [%r32+12];
	ld.shared.f32 	%f102, [%r41+4];
	mul.f32 	%f103, %f101, %f102;
	fma.rn.f32 	%f104, %f99, %f100, %f103;
	st.shared.f32 	[%r33+8], %f104;
	mul.f32 	%f105, %f101, %f100;
	mul.f32 	%f106, %f102, %f99;
	sub.f32 	%f107, %f105, %f106;
	st.shared.f32 	[%r33+12], %f107;
	bar.sync 	0;
	ld.shared.f32 	%f108, [%r21];
	ld.shared.f32 	%f109, [%r21+8192];
	add.f32 	%f110, %f108, %f109;
	st.shared.f32 	[%r32], %f110;
	ld.shared.f32 	%f111, [%r21+4];
	ld.shared.f32 	%f112, [%r21+8196];
	add.f32 	%f113, %f111, %f112;
	st.shared.f32 	[%r32+4], %f113;
	sub.f32 	%f114, %f108, %f109;
	st.shared.f32 	[%r32+8], %f114;
	sub.f32 	%f115, %f111, %f112;
	st.shared.f32 	[%r32+12], %f115;
	bar.sync 	0;
	ld.shared.f32 	%f116, [%r32];
	st.shared.f32 	[%r33], %f116;
	ld.shared.f32 	%f117, [%r32+4];
	st.shared.f32 	[%r33+4], %f117;
	ld.shared.f32 	%f118, [%r32+8];
	and.b32  	%r42, %r35, 16128;
	add.s32 	%r43, %r14, %r42;
	ld.shared.f32 	%f119, [%r43];
	ld.shared.f32 	%f120, [%r32+12];
	ld.shared.f32 	%f121, [%r43+4];
	mul.f32 	%f122, %f120, %f121;
	fma.rn.f32 	%f123, %f118, %f119, %f122;
	st.shared.f32 	[%r33+8], %f123;
	mul.f32 	%f124, %f120, %f119;
	mul.f32 	%f125, %f121, %f118;
	sub.f32 	%f126, %f124, %f125;
	st.shared.f32 	[%r33+12], %f126;
	bar.sync 	0;
	ld.shared.f32 	%f127, [%r21];
	ld.shared.f32 	%f128, [%r21+8192];
	add.f32 	%f129, %f127, %f128;
	st.shared.f32 	[%r32], %f129;
	ld.shared.f32 	%f130, [%r21+4];
	ld.shared.f32 	%f131, [%r21+8196];
	add.f32 	%f132, %f130, %f131;
	st.shared.f32 	[%r32+4], %f132;
	sub.f32 	%f133, %f127, %f128;
	st.shared.f32 	[%r32+8], %f133;
	sub.f32 	%f134, %f130, %f131;
	st.shared.f32 	[%r32+12], %f134;
	bar.sync 	0;
	ld.shared.f32 	%f135, [%r32];
	st.shared.f32 	[%r33], %f135;
	ld.shared.f32 	%f136, [%r32+4];
	st.shared.f32 	[%r33+4], %f136;
	ld.shared.f32 	%f137, [%r32+8];
	and.b32  	%r44, %r35, 15872;
	add.s32 	%r45, %r14, %r44;
	ld.shared.f32 	%f138, [%r45];
	ld.shared.f32 	%f139, [%r32+12];
	ld.shared.f32 	%f140, [%r45+4];
	mul.f32 	%f141, %f139, %f140;
	fma.rn.f32 	%f142, %f137, %f138, %f141;
	st.shared.f32 	[%r33+8], %f142;
	mul.f32 	%f143, %f139, %f138;
	mul.f32 	%f144, %f140, %f137;
	sub.f32 	%f145, %f143, %f144;
	st.shared.f32 	[%r33+12], %f145;
	bar.sync 	0;
	ld.shared.f32 	%f146, [%r21];
	ld.shared.f32 	%f147, [%r21+8192];
	add.f32 	%f148, %f146, %f147;
	st.shared.f32 	[%r32], %f148;
	ld.shared.f32 	%f149, [%r21+4];
	ld.shared.f32 	%f150, [%r21+8196];
	add.f32 	%f151, %f149, %f150;
	st.shared.f32 	[%r32+4], %f151;
	sub.f32 	%f152, %f146, %f147;
	st.shared.f32 	[%r32+8], %f152;
	sub.f32 	%f153, %f149, %f150;
	st.shared.f32 	[%r32+12], %f153;
	bar.sync 	0;
	ld.shared.f32 	%f154, [%r32];
	st.shared.f32 	[%r33], %f154;
	ld.shared.f32 	%f155, [%r32+4];
	st.shared.f32 	[%r33+4], %f155;
	ld.shared.f32 	%f156, [%r32+8];
	and.b32  	%r46, %r35, 15360;
	add.s32 	%r47, %r14, %r46;
	ld.shared.f32 	%f157, [%r47];
	ld.shared.f32 	%f158, [%r32+12];
	ld.shared.f32 	%f159, [%r47+4];
	mul.f32 	%f160, %f158, %f159;
	fma.rn.f32 	%f161, %f156, %f157, %f160;
	st.shared.f32 	[%r33+8], %f161;
	mul.f32 	%f162, %f158, %f157;
	mul.f32 	%f163, %f159, %f156;
	sub.f32 	%f164, %f162, %f163;
	st.shared.f32 	[%r33+12], %f164;
	bar.sync 	0;
	ld.shared.f32 	%f165, [%r21];
	ld.shared.f32 	%f166, [%r21+8192];
	add.f32 	%f167, %f165, %f166;
	st.shared.f32 	[%r32], %f167;
	ld.shared.f32 	%f168, [%r21+4];
	ld.shared.f32 	%f169, [%r21+8196];
	add.f32 	%f170, %f168, %f169;
	st.shared.f32 	[%r32+4], %f170;
	sub.f32 	%f171, %f165, %f166;
	st.shared.f32 	[%r32+8], %f171;
	sub.f32 	%f172, %f168, %f169;
	st.shared.f32 	[%r32+12], %f172;
	bar.sync 	0;
	ld.shared.f32 	%f173, [%r32];
	st.shared.f32 	[%r33], %f173;
	ld.shared.f32 	%f174, [%r32+4];
	st.shared.f32 	[%r33+4], %f174;
	ld.shared.f32 	%f175, [%r32+8];
	and.b32  	%r48, %r35, 14336;
	add.s32 	%r49, %r14, %r48;
	ld.shared.f32 	%f176, [%r49];
	ld.shared.f32 	%f177, [%r32+12];
	ld.shared.f32 	%f178, [%r49+4];
	mul.f32 	%f179, %f177, %f178;
	fma.rn.f32 	%f180, %f175, %f176, %f179;
	st.shared.f32 	[%r33+8], %f180;
	mul.f32 	%f181, %f177, %f176;
	mul.f32 	%f182, %f178, %f175;
	sub.f32 	%f183, %f181, %f182;
	st.shared.f32 	[%r33+12], %f183;
	bar.sync 	0;
	ld.shared.f32 	%f184, [%r21];
	ld.shared.f32 	%f185, [%r21+8192];
	add.f32 	%f186, %f184, %f185;
	st.shared.f32 	[%r32], %f186;
	ld.shared.f32 	%f187, [%r21+4];
	ld.shared.f32 	%f188, [%r21+8196];
	add.f32 	%f189, %f187, %f188;
	st.shared.f32 	[%r32+4], %f189;
	sub.f32 	%f190, %f184, %f185;
	st.shared.f32 	[%r32+8], %f190;
	sub.f32 	%f191, %f187, %f188;
	st.shared.f32 	[%r32+12], %f191;
	bar.sync 	0;
	ld.shared.f32 	%f192, [%r32];
	st.shared.f32 	[%r33], %f192;
	ld.shared.f32 	%f193, [%r32+4];
	st.shared.f32 	[%r33+4], %f193;
	ld.shared.f32 	%f194, [%r32+8];
	and.b32  	%r50, %r35, 12288;
	add.s32 	%r51, %r14, %r50;
	ld.shared.f32 	%f195, [%r51];
	ld.shared.f32 	%f196, [%r32+12];
	ld.shared.f32 	%f197, [%r51+4];
	mul.f32 	%f198, %f196, %f197;
	fma.rn.f32 	%f199, %f194, %f195, %f198;
	st.shared.f32 	[%r33+8], %f199;
	mul.f32 	%f200, %f196, %f195;
	mul.f32 	%f201, %f197, %f194;
	sub.f32 	%f202, %f200, %f201;
	st.shared.f32 	[%r33+12], %f202;
	bar.sync 	0;
	ld.shared.f32 	%f203, [%r21];
	ld.shared.f32 	%f204, [%r21+8192];
	add.f32 	%f205, %f203, %f204;
	st.shared.f32 	[%r32], %f205;
	ld.shared.f32 	%f206, [%r21+4];
	ld.shared.f32 	%f207, [%r21+8196];
	add.f32 	%f208, %f206, %f207;
	st.shared.f32 	[%r32+4], %f208;
	sub.f32 	%f209, %f203, %f204;
	st.shared.f32 	[%r32+8], %f209;
	sub.f32 	%f210, %f206, %f207;
	st.shared.f32 	[%r32+12], %f210;
	bar.sync 	0;
	ld.shared.f32 	%f211, [%r32];
	st.shared.f32 	[%r33], %f211;
	ld.shared.f32 	%f212, [%r32+4];
	st.shared.f32 	[%r33+4], %f212;
	ld.shared.f32 	%f213, [%r32+8];
	and.b32  	%r52, %r35, 8192;
	add.s32 	%r53, %r14, %r52;
	ld.shared.f32 	%f214, [%r53];
	ld.shared.f32 	%f215, [%r32+12];
	ld.shared.f32 	%f216, [%r53+4];
	mul.f32 	%f217, %f215, %f216;
	fma.rn.f32 	%f218, %f213, %f214, %f217;
	st.shared.f32 	[%r33+8], %f218;
	mul.f32 	%f219, %f215, %f214;
	mul.f32 	%f220, %f216, %f213;
	sub.f32 	%f221, %f219, %f220;
	st.shared.f32 	[%r33+12], %f221;
	bar.sync 	0;
	ld.shared.f32 	%f222, [%r21];
	ld.shared.f32 	%f223, [%r21+8192];
	add.f32 	%f224, %f222, %f223;
	st.shared.f32 	[%r32], %f224;
	ld.shared.f32 	%f225, [%r21+4];
	ld.shared.f32 	%f226, [%r21+8196];
	add.f32 	%f227, %f225, %f226;
	st.shared.f32 	[%r32+4], %f227;
	sub.f32 	%f228, %f222, %f223;
	st.shared.f32 	[%r32+8], %f228;
	sub.f32 	%f229, %f225, %f226;
	st.shared.f32 	[%r32+12], %f229;
	bar.sync 	0;
	ld.shared.f32 	%f230, [%r32];
	st.shared.f32 	[%r33], %f230;
	ld.shared.f32 	%f231, [%r32+4];
	st.shared.f32 	[%r33+4], %f231;
	ld.shared.f32 	%f232, [%r32+8];
	ld.shared.f32 	%f233, [_ZZ3fftPfS_E4SROT];
	ld.shared.f32 	%f234, [%r32+12];
	ld.shared.f32 	%f235, [_ZZ3fftPfS_E4SROT+4];
	mul.f32 	%f236, %f234, %f235;
	fma.rn.f32 	%f237, %f232, %f233, %f236;
	st.shared.f32 	[%r33+8], %f237;
	mul.f32 	%f238, %f234, %f233;
	mul.f32 	%f239, %f235, %f232;
	sub.f32 	%f240, %f238, %f239;
	st.shared.f32 	[%r33+12], %f240;
	bar.sync 	0;
	ld.shared.f32 	%f241, [%r7];
	shl.b32 	%r54, %r2, 12;
	or.b32  	%r55, %r54, %r1;
	mul.wide.u32 	%rd22, %r55, 4;
	add.s64 	%rd23, %rd4, %rd22;
	st.global.f32 	[%rd23], %f241;
	ld.shared.f32 	%f242, [%r11];
	add.s32 	%r56, %r55, %r8;
	mul.wide.u32 	%rd24, %r56, 4;
	add.s64 	%rd25, %rd4, %rd24;
	st.global.f32 	[%rd25], %f242;
	add.s32 	%r57, %r11, %r10;
	ld.shared.f32 	%f243, [%r57];
	add.s32 	%r58, %r56, %r8;
	mul.wide.u32 	%rd26, %r58, 4;
	add.s64 	%rd27, %rd4, %rd26;
	st.global.f32 	[%rd27], %f243;
	add.s32 	%r59, %r57, %r10;
	ld.shared.f32 	%f244, [%r59];
	add.s32 	%r60, %r58, %r8;
	mul.wide.u32 	%rd28, %r60, 4;
	add.s64 	%rd29, %rd4, %rd28;
	st.global.f32 	[%rd29], %f244;
	ret;

}


// ===== COMPILED SASS (sm_100) =====

	.target	sm_100

	.elftype	@"ET_EXEC"


//--------------------- .note.nv.tkinfo           --------------------------
	.section	.note.nv.tkinfo,"",@"SHT_NOTE"
	.sectionflags	@"SHF_NOTE_NV_TKINFO"
	.tkinfo
        /*0018*/ 	.word	0x00000002
        /*0030*/ 	.string	""
        /*0030*/ 	.string	"ptxas"
        /*0030*/ 	.string	"Cuda compilation tools, release 13.0, V13.0.88"
        /*0030*/ 	.string	"Build cuda_13.0.r13.0/compiler.36424714_0"
        /*0030*/ 	.string	"-arch sm_100 -m 64 "



//--------------------- .note.nv.cuinfo           --------------------------
	.section	.note.nv.cuinfo,"",@"SHT_NOTE"
	.sectionflags	@"SHF_NOTE_NV_CUINFO"
        /*0018*/ 	.short	0x0002
        /*001a*/ 	.short	0x0064
        /*001c*/ 	.short	0x0082
	.zero		2


//--------------------- .nv.info                  --------------------------
	.section	.nv.info,"",@"SHT_CUDA_INFO"
	.align	4


	//----- nvinfo : EIATTR_REGCOUNT
	.align		4
        /*0000*/ 	.byte	0x04, 0x2f
        /*0002*/ 	.short	(.L_1 - .L_0)
	.align		4
.L_0:
        /*0004*/ 	.word	index@(_Z3fftPfS_)
        /*0008*/ 	.word	0x0000001e


	//----- nvinfo : EIATTR_FRAME_SIZE
	.align		4
.L_1:
        /*000c*/ 	.byte	0x04, 0x11
        /*000e*/ 	.short	(.L_3 - .L_2)
	.align		4
.L_2:
        /*0010*/ 	.word	index@(_Z3fftPfS_)
        /*0014*/ 	.word	0x00000000


	//----- nvinfo : EIATTR_MIN_STACK_SIZE
	.align		4
.L_3:
        /*0018*/ 	.byte	0x04, 0x12
        /*001a*/ 	.short	(.L_5 - .L_4)
	.align		4
.L_4:
        /*001c*/ 	.word	index@(_Z3fftPfS_)
        /*0020*/ 	.word	0x00000000
.L_5:


//--------------------- .nv.compat                --------------------------
	.section	.nv.compat,"",@"SHT_CUDA_COMPAT_INFO"
	.align	4
        /*0000*/ 	.byte	0x02, 0x09, 0x00, 0x00, 0x02, 0x02, 0x01, 0x00, 0x02, 0x05, 0x05, 0x00, 0x03, 0x07, 0x01, 0x01
        /*0010*/ 	.byte	0x02, 0x03, 0x00, 0x00, 0x02, 0x06, 0x01, 0x00, 0x04, 0x0b, 0x08, 0x00, 0x09, 0x00, 0x00, 0x00
        /*0020*/ 	.byte	0x00, 0x00, 0x00, 0x00


//--------------------- .nv.info._Z3fftPfS_       --------------------------
	.section	.nv.info._Z3fftPfS_,"",@"SHT_CUDA_INFO"
	.sectionflags	@""
	.align	4


	//----- nvinfo : EIATTR_CUDA_API_VERSION
	.align		4
        /*0000*/ 	.byte	0x04, 0x37
        /*0002*/ 	.short	(.L_7 - .L_6)
.L_6:
        /*0004*/ 	.word	0x00000082


	//----- nvinfo : EIATTR_KPARAM_INFO
	.align		4
.L_7:
        /*0008*/ 	.byte	0x04, 0x17
        /*000a*/ 	.short	(.L_9 - .L_8)
.L_8:
        /*000c*/ 	.word	0x00000000
        /*0010*/ 	.short	0x0001
        /*0012*/ 	.short	0x0008
        /*0014*/ 	.byte	0x00, 0xf5, 0x21, 0x00


	//----- nvinfo : EIATTR_KPARAM_INFO
	.align		4
.L_9:
        /*0018*/ 	.byte	0x04, 0x17
        /*001a*/ 	.short	(.L_11 - .L_10)
.L_10:
        /*001c*/ 	.word	0x00000000
        /*0020*/ 	.short	0x0000
        /*0022*/ 	.short	0x0000
        /*0024*/ 	.byte	0x00, 0xf5, 0x21, 0x00


	//----- nvinfo : EIATTR_SPARSE_MMA_MASK
	.align		4
.L_11:
        /*0028*/ 	.byte	0x03, 0x50
        /*002a*/ 	.short	0x0000


	//----- nvinfo : EIATTR_MAXREG_COUNT
	.align		4
        /*002c*/ 	.byte	0x03, 0x1b
        /*002e*/ 	.short	0x00ff


	//----- nvinfo : EIATTR_NUM_BARRIERS
	.align		4
        /*0030*/ 	.byte	0x02, 0x4c
        /*0032*/ 	.byte	0x01
	.zero		1


	//----- nvinfo : EIATTR_MERCURY_ISA_VERSION
	.align		4
        /*0034*/ 	.byte	0x03, 0x5f
        /*0036*/ 	.short	0x0101


	//----- nvinfo : EIATTR_VRC_CTA_INIT_COUNT
	.align		4
        /*0038*/ 	.byte	0x02, 0x4a
	.zero		1
	.zero		1


	//----- nvinfo : EIATTR_EXIT_INSTR_OFFSETS
	.align		4
        /*003c*/ 	.byte	0x04, 0x1c
        /*003e*/ 	.short	(.L_13 - .L_12)


	//   ....[0]....
.L_12:
        /*0040*/ 	.word	0x00001990


	//----- nvinfo : EIATTR_CBANK_PARAM_SIZE
	.align		4
.L_13:
        /*0044*/ 	.byte	0x03, 0x19
        /*0046*/ 	.short	0x0010


	//----- nvinfo : EIATTR_PARAM_CBANK
	.align		4
        /*0048*/ 	.byte	0x04, 0x0a
        /*004a*/ 	.short	(.L_15 - .L_14)
	.align		4
.L_14:
        /*004c*/ 	.word	index@(.nv.constant0._Z3fftPfS_)
        /*0050*/ 	.short	0x0380
        /*0052*/ 	.short	0x0010


	//----- nvinfo : EIATTR_SW_WAR
	.align		4
.L_15:
        /*0054*/ 	.byte	0x04, 0x36
        /*0056*/ 	.short	(.L_17 - .L_16)
.L_16:
        /*0058*/ 	.word	0x00000008
.L_17:


//--------------------- .nv.callgraph             --------------------------
	.section	.nv.callgraph,"",@"SHT_CUDA_CALLGRAPH"
	.align	4
	.sectionentsize	8
	.align		4
        /*0000*/ 	.word	0x00000000
	.align		4
        /*0004*/ 	.word	0xffffffff
	.align		4
        /*0008*/ 	.word	0x00000000
	.align		4
        /*000c*/ 	.word	0xfffffffe
	.align		4
        /*0010*/ 	.word	0x00000000
	.align		4
        /*0014*/ 	.word	0xfffffffd
	.align		4
        /*0018*/ 	.word	0x00000000
	.align		4
        /*001c*/ 	.word	0xfffffffc


//--------------------- .text._Z3fftPfS_          --------------------------
	.section	.text._Z3fftPfS_,"ax",@progbits
	.align	128
        .global         _Z3fftPfS_
        .type           _Z3fftPfS_,@function
        .size           _Z3fftPfS_,(.L_x_1 - _Z3fftPfS_)
        .other          _Z3fftPfS_,@"STO_CUDA_ENTRY STV_DEFAULT"
_Z3fftPfS_:
.text._Z3fftPfS_:
[----:B------:R-:W-:Y:S01]  /*0000*/  LDC R1, c[0x0][0x37c] ;  /* 0x0000df00ff017b82 */ /* 0x000fe20000000800 */
[----:B------:R-:W0:Y:S07]  /*0010*/  S2R R0, SR_TID.X ;  /* 0x0000000000007919 */ /* 0x000e2e0000002100 */
[----:B------:R-:W1:Y:S01]  /*0020*/  S2UR UR7, SR_CTAID.X ;  /* 0x00000000000779c3 */ /* 0x000e620000002500 */
[----:B------:R-:W2:Y:S07]  /*0030*/  LDCU.64 UR10, c[0x0][0x358] ;  /* 0x00006b00ff0a77ac */ /* 0x000eae0008000a00 */
[----:B------:R-:W3:Y:S08]  /*0040*/  LDC.64 R10, c[0x0][0x388] ;  /* 0x0000e200ff0a7b82 */ /* 0x000ef00000000a00 */
[----:B------:R-:W4:Y:S08]  /*0050*/  LDC R9, c[0x0][0x360] ;  /* 0x0000d800ff097b82 */ /* 0x000f300000000800 */
[----:B------:R-:W5:Y:S01]  /*0060*/  LDC.64 R2, c[0x0][0x380] ;  /* 0x0000e000ff027b82 */ /* 0x000f620000000a00 */
[----:B-1----:R-:W-:-:S06]  /*0070*/  USHF.L.U32 UR4, UR7, 0xb, URZ ;  /* 0x0000000b07047899 */ /* 0x002fcc00080006ff */
[C---:B0-----:R-:W-:Y:S01]  /*0080*/  LOP3.LUT R6, R0.reuse, UR4, RZ, 0xfc, !PT ;  /* 0x0000000400067c12 */ /* 0x041fe2000f8efcff */
[----:B---3--:R-:W-:-:S03]  /*0090*/  IMAD.WIDE.U32 R10, R0, 0x4, R10 ;  /* 0x00000004000a7825 */ /* 0x008fc600078e000a */
[C---:B------:R-:W-:Y:S02]  /*00a0*/  IADD3 R23, PT, PT, R6.reuse, 0x1000, RZ ;  /* 0x0000100006177810 */ /* 0x040fe40007ffe0ff */
[----:B--2---:R0:W2:Y:S01]  /*00b0*/  LDG.E R27, desc[UR10][R10.64] ;  /* 0x0000000a0a1b7981 */ /* 0x0040a2000c1e1900 */
[----:B----4-:R-:W-:Y:S01]  /*00c0*/  IADD3 R5, PT, PT, R6, R9, RZ ;  /* 0x0000000906057210 */ /* 0x010fe20007ffe0ff */
[----:B------:R-:W-:-:S03]  /*00d0*/  IMAD.WIDE R12, R9, 0x4, R10 ;  /* 0x00000004090c7825 */ /* 0x000fc600078e020a */
[----:B------:R-:W-:Y:S01]  /*00e0*/  IADD3 R25, PT, PT, R5, 0x1000, RZ ;  /* 0x0000100005197810 */ /* 0x000fe20007ffe0ff */
[----:B------:R-:W-:Y:S02]  /*00f0*/  IMAD.WIDE R14, R9, 0x4, R12 ;  /* 0x00000004090e7825 */ /* 0x000fe400078e020c */
[----:B------:R-:W3:Y:S02]  /*0100*/  LDG.E R12, desc[UR10][R12.64] ;  /* 0x0000000a0c0c7981 */ /* 0x000ee4000c1e1900 */
[----:B-----5:R-:W-:-:S04]  /*0110*/  IMAD.WIDE.U32 R6, R6, 0x4, R2 ;  /* 0x0000000406067825 */ /* 0x020fc800078e0002 */
[--C-:B------:R-:W-:Y:S01]  /*0120*/  IMAD.WIDE.U32 R4, R5, 0x4, R2.reuse ;  /* 0x0000000405047825 */ /* 0x100fe200078e0002 */
[----:B------:R-:W4:Y:S03]  /*0130*/  LDG.E R21, desc[UR10][R6.64] ;  /* 0x0000000a06157981 */ /* 0x000f26000c1e1900 */
[--C-:B------:R-:W-:Y:S01]  /*0140*/  IMAD.WIDE.U32 R22, R23, 0x4, R2.reuse ;  /* 0x0000000417167825 */ /* 0x100fe200078e0002 */
[----:B------:R-:W5:Y:S03]  /*0150*/  LDG.E R19, desc[UR10][R4.64] ;  /* 0x0000000a04137981 */ /* 0x000f66000c1e1900 */
[----:B------:R-:W-:Y:S02]  /*0160*/  IMAD.WIDE.U32 R24, R25, 0x4, R2 ;  /* 0x0000000419187825 */ /* 0x000fe400078e0002 */
[----:B------:R-:W2:Y:S02]  /*0170*/  LDG.E R23, desc[UR10][R22.64] ;  /* 0x0000000a16177981 */ /* 0x000ea4000c1e1900 */
[----:B------:R-:W-:-:S02]  /*0180*/  IMAD.WIDE R16, R9, 0x4, R14 ;  /* 0x0000000409107825 */ /* 0x000fc400078e020e */
[----:B------:R-:W3:Y:S04]  /*0190*/  LDG.E R25, desc[UR10][R24.64] ;  /* 0x0000000a18197981 */ /* 0x000ee8000c1e1900 */
[----:B------:R1:W3:Y:S04]  /*01a0*/  LDG.E R14, desc[UR10][R14.64] ;  /* 0x0000000a0e0e7981 */ /* 0x0002e8000c1e1900 */
[----:B------:R1:W3:Y:S01]  /*01b0*/  LDG.E R16, desc[UR10][R16.64] ;  /* 0x0000000a10107981 */ /* 0x0002e2000c1e1900 */
[----:B------:R-:W0:Y:S01]  /*01c0*/  S2UR UR6, SR_CgaCtaId ;  /* 0x00000000000679c3 */ /* 0x000e220000008800 */
[----:B------:R-:W-:-:S02]  /*01d0*/  UMOV UR4, 0x400 ;  /* 0x0000040000047882 */ /* 0x000fc40000000000 */
[----:B------:R-:W-:-:S04]  /*01e0*/  UIADD3 UR5, UPT, UPT, UR4, 0x8000, URZ ;  /* 0x0000800004057890 */ /* 0x000fc8000fffe0ff */
[----:B0-----:R-:W-:Y:S02]  /*01f0*/  ULEA UR5, UR6, UR5, 0x18 ;  /* 0x0000000506057291 */ /* 0x001fe4000f8ec0ff */
[----:B------:R-:W-:-:S04]  /*0200*/  ULEA UR8, UR6, UR4, 0x18 ;  /* 0x0000000406087291 */ /* 0x000fc8000f8ec0ff */
[C---:B------:R-:W-:Y:S02]  /*0210*/  LEA R18, R0.reuse, UR5, 0x2 ;  /* 0x0000000500127c11 */ /* 0x040fe4000f8e10ff */
[C---:B------:R-:W-:Y:S02]  /*0220*/  LEA R8, R0.reuse, UR8, 0x2 ;  /* 0x0000000800087c11 */ /* 0x040fe4000f8e10ff */
[C---:B------:R-:W-:Y:S02]  /*0230*/  LEA R20, R9.reuse, R18, 0x2 ;  /* 0x0000001209147211 */ /* 0x040fe400078e10ff */
[C---:B------:R-:W-:Y:S02]  /*0240*/  LEA R10, R9.reuse, R8, 0x2 ;  /* 0x00000008090a7211 */ /* 0x040fe400078e10ff */
[----:B-1----:R-:W-:Y:S02]  /*0250*/  LEA R15, R9, R20, 0x2 ;  /* 0x00000014090f7211 */ /* 0x002fe400078e10ff */
[----:B------:R-:W-:-:S02]  /*0260*/  LEA R11, R0, R8, 0x2 ;  /* 0x00000008000b7211 */ /* 0x000fc400078e10ff */
[----:B------:R-:W-:Y:S01]  /*0270*/  LEA R17, R9, R15, 0x2 ;  /* 0x0000000f09117211 */ /* 0x000fe200078e10ff */
[----:B------:R-:W-:-:S04]  /*0280*/  UIADD3 UR4, UPT, UPT, UR4, 0x4000, URZ ;  /* 0x0000400004047890 */ /* 0x000fc8000fffe0ff */
[----:B------:R-:W-:-:S06]  /*0290*/  ULEA UR4, UR6, UR4, 0x18 ;  /* 0x0000000406047291 */ /* 0x000fcc000f8ec0ff */
[----:B------:R-:W-:Y:S01]  /*02a0*/  LEA R13, R0, UR4, 0x3 ;  /* 0x00000004000d7c11 */ /* 0x000fe2000f8e18ff */
[----:B----4-:R-:W-:Y:S04]  /*02b0*/  STS [R8], R21 ;  /* 0x0000001508007388 */ /* 0x010fe80000000800 */
[----:B-----5:R-:W-:Y:S04]  /*02c0*/  STS [R10], R19 ;  /* 0x000000130a007388 */ /* 0x020fe80000000800 */
[----:B--2---:R-:W-:Y:S04]  /*02d0*/  STS [R8+0x2000], R23 ;  /* 0x0020001708007388 */ /* 0x004fe80000000800 */
[----:B---3--:R-:W-:Y:S04]  /*02e0*/  STS [R10+0x2000], R25 ;  /* 0x002000190a007388 */ /* 0x008fe80000000800 */
[----:B------:R-:W-:Y:S04]  /*02f0*/  STS [R18], R27 ;  /* 0x0000001b12007388 */ /* 0x000fe80000000800 */
[----:B------:R-:W-:Y:S04]  /*0300*/  STS [R20], R12 ;  /* 0x0000000c14007388 */ /* 0x000fe80000000800 */
[----:B------:R-:W-:Y:S04]  /*0310*/  STS [R15], R14 ;  /* 0x0000000e0f007388 */ /* 0x000fe80000000800 */
[----:B------:R-:W-:Y:S04]  /*0320*/  STS [R17], R16 ;  /* 0x0000001011007388 */ /* 0x000fe80000000800 */
[----:B------:R-:W-:Y:S04]  /*0330*/  LDS R21, [R11] ;  /* 0x000000000b157984 */ /* 0x000fe80000000800 */
[----:B------:R-:W0:Y:S02]  /*0340*/  LDS R22, [R11+0x2000] ;  /* 0x002000000b167984 */ /* 0x000e240000000800 */
[----:B0-----:R-:W-:-:S05]  /*0350*/  FADD R24, R21, R22 ;  /* 0x0000001615187221 */ /* 0x001fca0000000000 */
[----:B------:R-:W-:Y:S04]  /*0360*/  STS [R13], R24 ;  /* 0x000000180d007388 */ /* 0x000fe80000000800 */
[----:B------:R-:W-:Y:S04]  /*0370*/  LDS R19, [R11+0x4] ;  /* 0x000004000b137984 */ /* 0x000fe80000000800 */
[----:B------:R-:W0:Y:S01]  /*0380*/  LDS R12, [R11+0x2004] ;  /* 0x002004000b0c7984 */ /* 0x000e220000000800 */
[----:B------:R-:W-:Y:S01]  /*0390*/  FADD R22, R21, -R22 ;  /* 0x8000001615167221 */ /* 0x000fe20000000000 */
[C-C-:B0-----:R-:W-:Y:S01]  /*03a0*/  FADD R23, R19.reuse, -R12.reuse ;  /* 0x8000000c13177221 */ /* 0x141fe20000000000 */
[----:B------:R-:W-:-:S04]  /*03b0*/  FADD R16, R19, R12 ;  /* 0x0000000c13107221 */ /* 0x000fc80000000000 */
[----:B------:R-:W-:Y:S04]  /*03c0*/  STS.64 [R13+0x2000], R22 ;  /* 0x002000160d007388 */ /* 0x000fe80000000a00 */
[----:B------:R-:W-:Y:S01]  /*03d0*/  STS [R13+0x4], R16 ;  /* 0x000004100d007388 */ /* 0x000fe20000000800 */
[----:B------:R-:W-:Y:S06]  /*03e0*/  BAR.SYNC.DEFER_BLOCKING 0x0 ;  /* 0x0000000000007b1d */ /* 0x000fec0000010000 */
[----:B------:R-:W0:Y:S01]  /*03f0*/  LDS R20, [R13] ;  /* 0x000000000d147984 */ /* 0x000e220000000800 */
[----:B------:R-:W-:-:S05]  /*0400*/  IMAD R12, R9, UR7, R0 ;  /* 0x00000007090c7c24 */ /* 0x000fca000f8e0200 */
[----:B------:R-:W-:Y:S01]  /*0410*/  SHF.L.U32 R12, R12, 0x10, RZ ;  /* 0x000000100c0c7819 */ /* 0x000fe200000006ff */
[----:B0-----:R-:W-:Y:S04]  /*0420*/  STS [R11], R20 ;  /* 0x000000140b007388 */ /* 0x001fe80000000800 */
[----:B------:R-:W0:Y:S01]  /*0430*/  LDS R24, [R13+0x4] ;  /* 0x000004000d187984 */ /* 0x000e220000000800 */
[----:B------:R-:W-:-:S03]  /*0440*/  LEA.HI.SX32 R17, R12, UR5, 0x13 ;  /* 0x000000050c117c11 */ /* 0x000fc6000f8f9aff */
[----:B0-----:R-:W-:Y:S04]  /*0450*/  STS [R11+0x4], R24 ;  /* 0x000004180b007388 */ /* 0x001fe80000000800 */
[----:B------:R-:W-:Y:S04]  /*0460*/  LDS R19, [R17+0x4] ;  /* 0x0000040011137984 */ /* 0x000fe80000000800 */
[----:B------:R-:W0:Y:S04]  /*0470*/  LDS.64 R14, [R13+0x2000] ;  /* 0x002000000d0e7984 */ /* 0x000e280000000a00 */
[----:B------:R-:W1:Y:S01]  /*0480*/  LDS R16, [R17] ;  /* 0x0000000011107984 */ /* 0x000e620000000800 */
[----:B------:R-:W-:-:S02]  /*0490*/  ISETP.NE.AND P0, PT, RZ, UR7, PT ;  /* 0x00000007ff007c0c */ /* 0x000fc4000bf05270 */
[----:B------:R-:W-:Y:S01]  /*04a0*/  IADD3 R12, PT, PT, R8, 0x2000, RZ ;  /* 0x00002000080c7810 */ /* 0x000fe20007ffe0ff */
[----:B0-----:R-:W-:Y:S01]  /*04b0*/  FMUL R21, R19, R15 ;  /* 0x0000000f13157220 */ /* 0x001fe20000400000 */
[----:B------:R-:W-:-:S03]  /*04c0*/  FMUL R19, R14, R19 ;  /* 0x000000130e137220 */ /* 0x000fc60000400000 */
[----:B-1----:R-:W-:Y:S01]  /*04d0*/  FFMA R20, R14, R16, R21 ;  /* 0x000000100e147223 */ /* 0x002fe20000000015 */
[----:B------:R-:W-:-:S04]  /*04e0*/  FFMA R22, R16, R15, -R19 ;  /* 0x0000000f10167223 */ /* 0x000fc80000000813 */
[----:B------:R-:W-:Y:S04]  /*04f0*/  STS [R11+0x2000], R20 ;  /* 0x002000140b007388 */ /* 0x000fe80000000800 */
[----:B------:R-:W-:Y:S01]  /*0500*/  STS [R11+0x2004], R22 ;  /* 0x002004160b007388 */ /* 0x000fe20000000800 */
[----:B------:R-:W-:Y:S01]  /*0510*/  @P0 IADD3 R12, PT, PT, R8, RZ, RZ ;  /* 0x000000ff080c0210 */ /* 0x000fe20007ffe0ff */
[----:B------:R-:W-:Y:S03]  /*0520*/  BAR.SYNC.DEFER_BLOCKING 0x0 ;  /* 0x0000000000007b1d */ /* 0x000fe60000010000 */
[----:B------:R-:W-:-:S03]  /*0530*/  LEA R21, R9, R12, 0x2 ;  /* 0x0000000c09157211 */ /* 0x000fc600078e10ff */
[----:B------:R-:W0:Y:S04]  /*0540*/  LDS R19, [R12] ;  /* 0x000000000c137984 */ /* 0x000e280000000800 */
[----:B------:R-:W1:Y:S01]  /*0550*/  LDS R23, [R21] ;  /* 0x0000000015177984 */ /* 0x000e620000000800 */
[----:B------:R-:W-:-:S04]  /*0560*/  SEL R15, RZ, 0x800, P0 ;  /* 0x00000800ff0f7807 */ /* 0x000fc80000000000 */
[----:B------:R-:W-:-:S05]  /*0570*/  LOP3.LUT R15, R15, R0, RZ, 0xfc, !PT ;  /* 0x000000000f0f7212 */ /* 0x000fca00078efcff */
[----:B------:R-:W-:Y:S01]  /*0580*/  IMAD.WIDE.U32 R14, R15, 0x4, R2 ;  /* 0x000000040f0e7825 */ /* 0x000fe200078e0002 */
[----:B0-----:R0:W-:Y:S04]  /*0590*/  STG.E desc[UR10][R6.64], R19 ;  /* 0x0000001306007986 */ /* 0x0011e8000c10190a */
[----:B-1----:R-:W-:Y:S01]  /*05a0*/  STG.E desc[UR10][R4.64], R23 ;  /* 0x0000001704007986 */ /* 0x002fe2000c10190a */
[----:B------:R-:W-:Y:S01]  /*05b0*/  IMAD.WIDE R16, R9, 0x4, R14 ;  /* 0x0000000409107825 */ /* 0x000fe200078e020e */
[----:B------:R-:W-:Y:S06]  /*05c0*/  BAR.SYNC.DEFER_BLOCKING 0x0 ;  /* 0x0000000000007b1d */ /* 0x000fec0000010000 */
[----:B------:R-:W2:Y:S04]  /*05d0*/  LDG.E R15, desc[UR10][R14.64] ;  /* 0x0000000a0e0f7981 */ /* 0x000ea8000c1e1900 */
[----:B------:R-:W3:Y:S01]  /*05e0*/  LDG.E R16, desc[UR10][R16.64] ;  /* 0x0000000a10107981 */ /* 0x000ee2000c1e1900 */
[----:B------:R-:W-:-:S02]  /*05f0*/  LEA R13, R0, R13, 0x3 ;  /* 0x0000000d000d7211 */ /* 0x000fc400078e18ff */
[C---:B0-----:R-:W-:Y:S01]  /*0600*/  LEA R6, R0.reuse, R11, 0x3 ;  /* 0x0000000b00067211 */ /* 0x041fe200078e18ff */
[----:B------:R-:W-:Y:S01]  /*0610*/  IMAD R18, R0, 0xc, R18 ;  /* 0x0000000c00127824 */ /* 0x000fe200078e0212 */
[----:B--2---:R-:W-:Y:S04]  /*0620*/  STS [R12], R15 ;  /* 0x0000000f0c007388 */ /* 0x004fe80000000800 */
[----:B---3--:R-:W-:Y:S01]  /*0630*/  STS [R21], R16 ;  /* 0x0000001015007388 */ /* 0x008fe20000000800 */
[----:B------:R-:W-:Y:S06]  /*0640*/  BAR.SYNC.DEFER_BLOCKING 0x0 ;  /* 0x0000000000007b1d */ /* 0x000fec0000010000 */
        /* <DEDUP_REMOVED lines=12> */
[----:B------:R-:W0:Y:S04]  /*0710*/  LDS R7, [R13] ;  /* 0x000000000d077984 */ /* 0x000e280000000800 */
[----:B0-----:R-:W-:Y:S04]  /*0720*/  STS [R6], R7 ;  /* 0x0000000706007388 */ /* 0x001fe80000000800 */
[----:B------:R-:W0:Y:S04]  /*0730*/  LDS R17, [R13+0x4] ;  /* 0x000004000d117984 */ /* 0x000e280000000800 */
[----:B0-----:R-:W-:Y:S04]  /*0740*/  STS [R6+0x4], R17 ;  /* 0x0000041106007388 */ /* 0x001fe80000000800 */
[----:B------:R-:W-:Y:S04]  /*0750*/  LDS R16, [R18+0x4] ;  /* 0x0000040012107984 */ /* 0x000fe80000000800 */
[----:B------:R-:W0:Y:S04]  /*0760*/  LDS.64 R4, [R13+0x8] ;  /* 0x000008000d047984 */ /* 0x000e280000000a00 */
[----:B------:R-:W1:Y:S01]  /*0770*/  LDS R14, [R18] ;  /* 0x00000000120e7984 */ /* 0x000e620000000800 */
[----:B0-----:R-:W-:Y:S01]  /*0780*/  FMUL R15, R16, R5 ;  /* 0x00000005100f7220 */ /* 0x001fe20000400000 */
[----:B------:R-:W-:-:S03]  /*0790*/  FMUL R19, R4, R16 ;  /* 0x0000001004137220 */ /* 0x000fc60000400000 */
[----:B-1----:R-:W-:Y:S01]  /*07a0*/  FFMA R15, R4, R14, R15 ;  /* 0x0000000e040f7223 */ /* 0x002fe2000000000f */
[----:B------:R-:W-:-:S04]  /*07b0*/  FFMA R19, R14, R5, -R19 ;  /* 0x000000050e137223 */ /* 0x000fc80000000813 */
[----:B------:R-:W-:Y:S04]  /*07c0*/  STS [R6+0x8], R15 ;  /* 0x0000080f06007388 */ /* 0x000fe80000000800 */
[----:B------:R-:W-:Y:S01]  /*07d0*/  STS [R6+0xc], R19 ;  /* 0x00000c1306007388 */ /* 0x000fe20000000800 */
        /* <DEDUP_REMOVED lines=14> */
[----:B------:R-:W-:-:S03]  /*08c0*/  SHF.L.U32 R4, R0, 0x4, RZ ;  /* 0x0000000400047819 */ /* 0x000fc600000006ff */
[----:B0-----:R-:W-:Y:S04]  /*08d0*/  STS [R6], R5 ;  /* 0x0000000506007388 */ /* 0x001fe80000000800 */
[----:B------:R-:W0:Y:S01]  /*08e0*/  LDS R7, [R13+0x4] ;  /* 0x000004000d077984 */ /* 0x000e220000000800 */
[----:B------:R-:W-:-:S03]  /*08f0*/  LOP3.LUT R12, R4, 0x3fe0, RZ, 0xc0, !PT ;  /* 0x00003fe0040c7812 */ /* 0x000fc600078ec0ff */
[----:B0-----:R-:W-:Y:S04]  /*0900*/  STS [R6+0x4], R7 ;  /* 0x0000040706007388 */ /* 0x001fe80000000800 */
[----:B------:R-:W-:Y:S04]  /*0910*/  LDS.64 R20, [R12+UR5] ;  /* 0x000000050c147984 */ /* 0x000fe80008000a00 */
[----:B------:R-:W0:Y:S02]  /*0920*/  LDS.64 R18, [R13+0x8] ;  /* 0x000008000d127984 */ /* 0x000e240000000a00 */
[-C--:B0-----:R-:W-:Y:S01]  /*0930*/  FMUL R15, R19, R21.reuse ;  /* 0x00000015130f7220 */ /* 0x081fe20000400000 */
[----:B------:R-:W-:-:S03]  /*0940*/  FMUL R21, R18, R21 ;  /* 0x0000001512157220 */ /* 0x000fc60000400000 */
[----:B------:R-:W-:Y:S01]  /*0950*/  FFMA R15, R18, R20, R15 ;  /* 0x00000014120f7223 */ /* 0x000fe2000000000f */
        /* <DEDUP_REMOVED lines=17> */
[----:B------:R-:W-:-:S03]  /*0a70*/  LOP3.LUT R12, R4, 0x3fc0, RZ, 0xc0, !PT ;  /* 0x00003fc0040c7812 */ /* 0x000fc600078ec0ff */
[----:B0-----:R-:W-:Y:S04]  /*0a80*/  STS [R6], R5 ;  /* 0x0000000506007388 */ /* 0x001fe80000000800 */
[----:B------:R-:W0:Y:S04]  /*0a90*/  LDS R7, [R13+0x4] ;  /* 0x000004000d077984 */ /* 0x000e280000000800 */
        /* <DEDUP_REMOVED lines=204> */
[----:B------:R-:W0:Y:S02]  /*1760*/  LDS R5, [R13] ;  /* 0x000000000d057984 */ /* 0x000e240000000800 */
[----:B------:R-:W1:Y:S01]  /*1770*/  S2UR UR5, SR_CgaCtaId ;  /* 0x00000000000579c3 */ /* 0x000e620000008800 */
[----:B------:R-:W-:Y:S01]  /*1780*/  UMOV UR4, 0x400 ;  /* 0x0000040000047882 */ /* 0x000fe20000000000 */
[----:B0-----:R-:W-:Y:S04]  /*1790*/  STS [R6], R5 ;  /* 0x0000000506007388 */ /* 0x001fe80000000800 */
[----:B------:R-:W0:Y:S01]  /*17a0*/  LDS R7, [R13+0x4] ;  /* 0x000004000d077984 */ /* 0x000e220000000800 */
[----:B-1----:R-:W-:-:S03]  /*17b0*/  ULEA UR4, UR5, UR4, 0x18 ;  /* 0x0000000405047291 */ /* 0x002fc6000f8ec0ff */
[----:B0-----:R-:W-:Y:S04]  /*17c0*/  STS [R6+0x4], R7 ;  /* 0x0000040706007388 */ /* 0x001fe80000000800 */
[----:B------:R-:W-:Y:S04]  /*17d0*/  LDS.64 R16, [R13+0x8] ;  /* 0x000008000d107984 */ /* 0x000fe80000000a00 */
[----:B------:R-:W0:Y:S01]  /*17e0*/  LDS.64 R18, [UR4+0x8000] ;  /* 0x00800004ff127984 */ /* 0x000e220008000a00 */
[----:B------:R-:W-:Y:S01]  /*17f0*/  LEA R12, R9, R10, 0x2 ;  /* 0x0000000a090c7211 */ /* 0x000fe200078e10ff */
[-C--:B0-----:R-:W-:Y:S01]  /*1800*/  FMUL R11, R17, R19.reuse ;  /* 0x00000013110b7220 */ /* 0x081fe20000400000 */
[----:B------:R-:W-:-:S03]  /*1810*/  FMUL R19, R16, R19 ;  /* 0x0000001310137220 */ /* 0x000fc60000400000 */
[----:B------:R-:W-:Y:S01]  /*1820*/  FFMA R11, R16, R18, R11 ;  /* 0x00000012100b7223 */ /* 0x000fe2000000000b */
[----:B------:R-:W-:-:S04]  /*1830*/  FFMA R19, R18, R17, -R19 ;  /* 0x0000001112137223 */ /* 0x000fc80000000813 */
[----:B------:R0:W-:Y:S04]  /*1840*/  STS [R6+0x8], R11 ;  /* 0x0000080b06007388 */ /* 0x0001e80000000800 */
[----:B------:R1:W-:Y:S01]  /*1850*/  STS [R6+0xc], R19 ;  /* 0x00000c1306007388 */ /* 0x0003e20000000800 */
[----:B------:R-:W-:Y:S01]  /*1860*/  BAR.SYNC.DEFER_BLOCKING 0x0 ;  /* 0x0000000000007b1d */ /* 0x000fe20000010000 */
[----:B------:R-:W-:Y:S01]  /*1870*/  LEA R16, R9, R12, 0x2 ;  /* 0x0000000c09107211 */ /* 0x000fe200078e10ff */
[----:B------:R-:W-:-:S04]  /*1880*/  USHF.L.U32 UR4, UR7, 0xc, URZ ;  /* 0x0000000c07047899 */ /* 0x000fc800080006ff */
[----:B------:R2:W3:Y:S04]  /*1890*/  LDS R13, [R8] ;  /* 0x00000000080d7984 */ /* 0x0004e80000000800 */
[----:B------:R-:W4:Y:S04]  /*18a0*/  LDS R15, [R10] ;  /* 0x000000000a0f7984 */ /* 0x000f280000000800 */
[----:B------:R-:W5:Y:S04]  /*18b0*/  LDS R17, [R12] ;  /* 0x000000000c117984 */ /* 0x000f680000000800 */
[----:B------:R-:W5:Y:S01]  /*18c0*/  LDS R21, [R16] ;  /* 0x0000000010157984 */ /* 0x000f620000000800 */
[----:B------:R-:W-:-:S04]  /*18d0*/  LOP3.LUT R0, R0, UR4, RZ, 0xfc, !PT ;  /* 0x0000000400007c12 */ /* 0x000fc8000f8efcff */
[----:B------:R-:W-:-:S04]  /*18e0*/  IADD3 R7, PT, PT, R0, R9, RZ ;  /* 0x0000000900077210 */ /* 0x000fc80007ffe0ff */
[----:B------:R-:W-:Y:S01]  /*18f0*/  IADD3 R14, PT, PT, R7, R9, RZ ;  /* 0x00000009070e7210 */ /* 0x000fe20007ffe0ff */
[----:B------:R-:W-:-:S03]  /*1900*/  IMAD.WIDE.U32 R4, R0, 0x4, R2 ;  /* 0x0000000400047825 */ /* 0x000fc600078e0002 */
[----:B0-----:R-:W-:Y:S01]  /*1910*/  IADD3 R11, PT, PT, R14, R9, RZ ;  /* 0x000000090e0b7210 */ /* 0x001fe20007ffe0ff */
[----:B-1----:R-:W-:-:S04]  /*1920*/  IMAD.WIDE.U32 R6, R7, 0x4, R2 ;  /* 0x0000000407067825 */ /* 0x002fc800078e0002 */
[----:B--2---:R-:W-:-:S04]  /*1930*/  IMAD.WIDE.U32 R8, R14, 0x4, R2 ;  /* 0x000000040e087825 */ /* 0x004fc800078e0002 */
[----:B------:R-:W-:Y:S01]  /*1940*/  IMAD.WIDE.U32 R2, R11, 0x4, R2 ;  /* 0x000000040b027825 */ /* 0x000fe200078e0002 */
[----:B---3--:R-:W-:Y:S04]  /*1950*/  STG.E desc[UR10][R4.64], R13 ;  /* 0x0000000d04007986 */ /* 0x008fe8000c10190a */
[----:B----4-:R-:W-:Y:S04]  /*1960*/  STG.E desc[UR10][R6.64], R15 ;  /* 0x0000000f06007986 */ /* 0x010fe8000c10190a */
[----:B-----5:R-:W-:Y:S04]  /*1970*/  STG.E desc[UR10][R8.64], R17 ;  /* 0x0000001108007986 */ /* 0x020fe8000c10190a */
[----:B------:R-:W-:Y:S01]  /*1980*/  STG.E desc[UR10][R2.64], R21 ;  /* 0x0000001502007986 */ /* 0x000fe2000c10190a */
[----:B------:R-:W-:Y:S05]  /*1990*/  EXIT ;  /* 0x000000000000794d */ /* 0x000fea0003800000 */
.L_x_0:
[----:B------:R-:W-:-:S00]  /*19a0*/  BRA `(.L_x_0) ;  /* 0xfffffffc00fc7947 */ /* 0x000fc0000383ffff */
[----:B------:R-:W-:-:S00]  /*19b0*/  NOP ;  /* 0x0000000000007918 */ /* 0x000fc00000000000 */
        /* <DEDUP_REMOVED lines=12> */
.L_x_1:


//--------------------- .nv.shared._Z3fftPfS_     --------------------------
	.section	.nv.shared._Z3fftPfS_,"aw",@nobits
	.sectionflags	@""
	.align	4
.nv.shared._Z3fftPfS_:
	.zero		50176


//--------------------- .nv.shared.reserved.0     --------------------------
	.section	.nv.shared.reserved.0,"aw",@nobits
	.weak		__nv_reservedSMEM_offset_0_alias
	.size		__nv_reservedSMEM_offset_0_alias, 0, 64
	.other		__nv_reservedSMEM_offset_0_alias,@"STO_CUDA_RESERVED_SHARED STV_DEFAULT"
__nv_reservedSMEM_offset_0_alias:
	.zero		0
	.zero		64


//--------------------- .nv.constant0._Z3fftPfS_  --------------------------
	.section	.nv.constant0._Z3fftPfS_,"a",@progbits
	.sectionflags	@""
	.align	4
.nv.constant0._Z3fftPfS_:
	.zero		912


//--------------------- SYMBOLS --------------------------

	.type		.nv.reservedSmem.offset0,@object
	.size		.nv.reservedSmem.offset0,0x4
	.type		.nv.reservedSmem.cap,@object
	.size		.nv.reservedSmem.cap,0x4
